//
// Generated by NVIDIA NVVM Compiler
//
// Compiler Build ID: CL-36424714
// Cuda compilation tools, release 13.0, V13.0.88
// Based on NVVM 20.0.0
//

.version 9.0
.target sm_100
.address_size 64

	// .globl	_Z19transposition_stagePiii

.visible .entry _Z19transposition_stagePiii(
	.param .u64 .ptr .align 1 _Z19transposition_stagePiii_param_0,
	.param .u32 _Z19transposition_stagePiii_param_1,
	.param .u32 _Z19transposition_stagePiii_param_2
)
{
	.reg .pred 	%p<4>;
	.reg .b32 	%r<9>;
	.reg .b64 	%rd<5>;

	ld.param.u64 	%rd2, [_Z19transposition_stagePiii_param_0];
	ld.param.u32 	%r4, [_Z19transposition_stagePiii_param_1];
	ld.param.u32 	%r5, [_Z19transposition_stagePiii_param_2];
	mov.u32 	%r1, %tid.x;
	add.s32 	%r6, %r1, 1;
	setp.ge.s32 	%p1, %r6, %r5;
	@%p1 bra 	$L__BB0_4;
	and.b32  	%r7, %r1, 1;
	xor.b32  	%r8, %r4, %r7;
	setp.ne.s32 	%p2, %r8, 1;
	@%p2 bra 	$L__BB0_4;
	cvta.to.global.u64 	%rd3, %rd2;
	mul.wide.u32 	%rd4, %r1, 4;
	add.s64 	%rd1, %rd3, %rd4;
	ld.global.u32 	%r2, [%rd1];
	ld.global.u32 	%r3, [%rd1+4];
	setp.le.s32 	%p3, %r2, %r3;
	@%p3 bra 	$L__BB0_4;
	st.global.u32 	[%rd1], %r3;
	st.global.u32 	[%rd1+4], %r2;
$L__BB0_4:
	ret;

}


// ===== COMPILED SASS (sm_100) =====

	.target	sm_100

	.elftype	@"ET_EXEC"


//--------------------- .note.nv.tkinfo           --------------------------
	.section	.note.nv.tkinfo,"",@"SHT_NOTE"
	.sectionflags	@"SHF_NOTE_NV_TKINFO"
	.tkinfo
        /*0018*/ 	.word	0x00000002
        /*0030*/ 	.string	""
        /*0030*/ 	.string	"ptxas"
        /*0030*/ 	.string	"Cuda compilation tools, release 13.0, V13.0.88"
        /*0030*/ 	.string	"Build cuda_13.0.r13.0/compiler.36424714_0"
        /*0030*/ 	.string	"-arch sm_100 -m 64 "



//--------------------- .note.nv.cuinfo           --------------------------
	.section	.note.nv.cuinfo,"",@"SHT_NOTE"
	.sectionflags	@"SHF_NOTE_NV_CUINFO"
        /*0018*/ 	.short	0x0002
        /*001a*/ 	.short	0x0064
        /*001c*/ 	.short	0x0082
	.zero		2


//--------------------- .nv.info                  --------------------------
	.section	.nv.info,"",@"SHT_CUDA_INFO"
	.align	4


	//----- nvinfo : EIATTR_REGCOUNT
	.align		4
        /*0000*/ 	.byte	0x04, 0x2f
        /*0002*/ 	.short	(.L_1 - .L_0)
	.align		4
.L_0:
        /*0004*/ 	.word	index@(_Z19transposition_stagePiii)
        /*0008*/ 	.word	0x00000008


	//----- nvinfo : EIATTR_FRAME_SIZE
	.align		4
.L_1:
        /*000c*/ 	.byte	0x04, 0x11
        /*000e*/ 	.short	(.L_3 - .L_2)
	.align		4
.L_2:
        /*0010*/ 	.word	index@(_Z19transposition_stagePiii)
        /*0014*/ 	.word	0x00000000


	//----- nvinfo : EIATTR_MIN_STACK_SIZE
	.align		4
.L_3:
        /*0018*/ 	.byte	0x04, 0x12
        /*001a*/ 	.short	(.L_5 - .L_4)
	.align		4
.L_4:
        /*001c*/ 	.word	index@(_Z19transposition_stagePiii)
        /*0020*/ 	.word	0x00000000
.L_5:


//--------------------- .nv.compat                --------------------------
	.section	.nv.compat,"",@"SHT_CUDA_COMPAT_INFO"
	.align	4
        /*0000*/ 	.byte	0x02, 0x09, 0x00, 0x00, 0x02, 0x02, 0x01, 0x00, 0x02, 0x05, 0x05, 0x00, 0x03, 0x07, 0x01, 0x01
        /*0010*/ 	.byte	0x02, 0x03, 0x00, 0x00, 0x02, 0x06, 0x01, 0x00, 0x04, 0x0b, 0x08, 0x00, 0x09, 0x00, 0x00, 0x00
        /*0020*/ 	.byte	0x00, 0x00, 0x00, 0x00


//--------------------- .nv.info._Z19transposition_stagePiii --------------------------
	.section	.nv.info._Z19transposition_stagePiii,"",@"SHT_CUDA_INFO"
	.sectionflags	@""
	.align	4


	//----- nvinfo : EIATTR_CUDA_API_VERSION
	.align		4
        /*0000*/ 	.byte	0x04, 0x37
        /*0002*/ 	.short	(.L_7 - .L_6)
.L_6:
        /*0004*/ 	.word	0x00000082


	//----- nvinfo : EIATTR_KPARAM_INFO
	.align		4
.L_7:
        /*0008*/ 	.byte	0x04, 0x17
        /*000a*/ 	.short	(.L_9 - .L_8)
.L_8:
        /*000c*/ 	.word	0x00000000
        /*0010*/ 	.short	0x0002
        /*0012*/ 	.short	0x000c
        /*0014*/ 	.byte	0x00, 0xf0, 0x11, 0x00


	//----- nvinfo : EIATTR_KPARAM_INFO
	.align		4
.L_9:
        /*0018*/ 	.byte	0x04, 0x17
        /*001a*/ 	.short	(.L_11 - .L_10)
.L_10:
        /*001c*/ 	.word	0x00000000
        /*0020*/ 	.short	0x0001
        /*0022*/ 	.short	0x0008
        /*0024*/ 	.byte	0x00, 0xf0, 0x11, 0x00


	//----- nvinfo : EIATTR_KPARAM_INFO
	.align		4
.L_11:
        /*0028*/ 	.byte	0x04, 0x17
        /*002a*/ 	.short	(.L_13 - .L_12)
.L_12:
        /*002c*/ 	.word	0x00000000
        /*0030*/ 	.short	0x0000
        /*0032*/ 	.short	0x0000
        /*0034*/ 	.byte	0x00, 0xf5, 0x21, 0x00


	//----- nvinfo : EIATTR_SPARSE_MMA_MASK
	.align		4
.L_13:
        /*0038*/ 	.byte	0x03, 0x50
        /*003a*/ 	.short	0x0000


	//----- nvinfo : EIATTR_MAXREG_COUNT
	.align		4
        /*003c*/ 	.byte	0x03, 0x1b
        /*003e*/ 	.short	0x00ff


	//----- nvinfo : EIATTR_MERCURY_ISA_VERSION
	.align		4
        /*0040*/ 	.byte	0x03, 0x5f
        /*0042*/ 	.short	0x0101


	//----- nvinfo : EIATTR_VRC_CTA_INIT_COUNT
	.align		4
        /*0044*/ 	.byte	0x02, 0x4a
	.zero		1
	.zero		1


	//----- nvinfo : EIATTR_EXIT_INSTR_OFFSETS
	.align		4
        /*0048*/ 	.byte	0x04, 0x1c
        /*004a*/ 	.short	(.L_15 - .L_14)


	//   ....[0]....
.L_14:
        /*004c*/ 	.word	0x00000050


	//   ....[1]....
        /*0050*/ 	.word	0x00000090


	//   ....[2]....
        /*0054*/ 	.word	0x00000100


	//   ....[3]....
        /*0058*/ 	.word	0x00000130


	//----- nvinfo : EIATTR_CBANK_PARAM_SIZE
	.align		4
.L_15:
        /*005c*/ 	.byte	0x03, 0x19
        /*005e*/ 	.short	0x0010


	//----- nvinfo : EIATTR_PARAM_CBANK
	.align		4
        /*0060*/ 	.byte	0x04, 0x0a
        /*0062*/ 	.short	(.L_17 - .L_16)
	.align		4
.L_16:
        /*0064*/ 	.word	index@(.nv.constant0._Z19transposition_stagePiii)
        /*0068*/ 	.short	0x0380
        /*006a*/ 	.short	0x0010


	//----- nvinfo : EIATTR_SW_WAR
	.align		4
.L_17:
        /*006c*/ 	.byte	0x04, 0x36
        /*006e*/ 	.short	(.L_19 - .L_18)
.L_18:
        /*0070*/ 	.word	0x00000008
.L_19:


//--------------------- .nv.callgraph             --------------------------
	.section	.nv.callgraph,"",@"SHT_CUDA_CALLGRAPH"
	.align	4
	.sectionentsize	8
	.align		4
        /*0000*/ 	.word	0x00000000
	.align		4
        /*0004*/ 	.word	0xffffffff
	.align		4
        /*0008*/ 	.word	0x00000000
	.align		4
        /*000c*/ 	.word	0xfffffffe
	.align		4
        /*0010*/ 	.word	0x00000000
	.align		4
        /*0014*/ 	.word	0xfffffffd
	.align		4
        /*0018*/ 	.word	0x00000000
	.align		4
        /*001c*/ 	.word	0xfffffffc


//--------------------- .text._Z19transposition_stagePiii --------------------------
	.section	.text._Z19transposition_stagePiii,"ax",@progbits
	.align	128
        .global         _Z19transposition_stagePiii
        .type           _Z19transposition_stagePiii,@function
        .size           _Z19transposition_stagePiii,(.L_x_1 - _Z19transposition_stagePiii)
        .other          _Z19transposition_stagePiii,@"STO_CUDA_ENTRY STV_DEFAULT"
_Z19transposition_stagePiii:
.text._Z19transposition_stagePiii:
[----:B------:R-:W-:Y:S01]  /*0000*/  LDC R1, c[0x0][0x37c] ;  /* 0x0000df00ff017b82 */ /* 0x000fe20000000800 */
[----:B------:R-:W0:Y:S01]  /*0010*/  S2R R5, SR_TID.X ;  /* 0x0000000000057919 */ /* 0x000e220000002100 */
[----:B------:R-:W1:Y:S01]  /*0020*/  LDCU UR4, c[0x0][0x38c] ;  /* 0x00007180ff0477ac */ /* 0x000e620008000800 */
[----:B0-----:R-:W-:-:S05]  /*0030*/  VIADD R0, R5, 0x1 ;  /* 0x0000000105007836 */ /* 0x001fca0000000000 */
[----:B-1----:R-:W-:-:S13]  /*0040*/  ISETP.GE.AND P0, PT, R0, UR4, PT ;  /* 0x0000000400007c0c */ /* 0x002fda000bf06270 */
[----:B------:R-:W-:Y:S05]  /*0050*/  @P0 EXIT ;  /* 0x000000000000094d */ /* 0x000fea0003800000 */
[----:B------:R-:W0:Y:S02]  /*0060*/  LDC R0, c[0x0][0x388] ;  /* 0x0000e200ff007b82 */ /* 0x000e240000000800 */
[----:B0-----:R-:W-:-:S04]  /*0070*/  LOP3.LUT R0, R0, 0x1, R5, 0x78, !PT ;  /* 0x0000000100007812 */ /* 0x001fc800078e7805 */
[----:B------:R-:W-:-:S13]  /*0080*/  ISETP.NE.AND P0, PT, R0, 0x1, PT ;  /* 0x000000010000780c */ /* 0x000fda0003f05270 */
[----:B------:R-:W-:Y:S05]  /*0090*/  @P0 EXIT ;  /* 0x000000000000094d */ /* 0x000fea0003800000 */
[----:B------:R-:W0:Y:S01]  /*00a0*/  LDC.64 R2, c[0x0][0x380] ;  /* 0x0000e000ff027b82 */ /* 0x000e220000000a00 */
[----:B------:R-:W1:Y:S01]  /*00b0*/  LDCU.64 UR4, c[0x0][0x358] ;  /* 0x00006b00ff0477ac */ /* 0x000e620008000a00 */
[----:B0-----:R-:W-:-:S05]  /*00c0*/  IMAD.WIDE.U32 R2, R5, 0x4, R2 ;  /* 0x0000000405027825 */ /* 0x001fca00078e0002 */
[----:B-1----:R-:W2:Y:S04]  /*00d0*/  LDG.E R5, desc[UR4][R2.64] ;  /* 0x0000000402057981 */ /* 0x002ea8000c1e1900 */
[----:B------:R-:W2:Y:S02]  /*00e0*/  LDG.E R0, desc[UR4][R2.64+0x4] ;  /* 0x0000040402007981 */ /* 0x000ea4000c1e1900 */
[----:B--2---:R-:W-:-:S13]  /*00f0*/  ISETP.GT.AND P0, PT, R5, R0, PT ;  /* 0x000000000500720c */ /* 0x004fda0003f04270 */
[----:B------:R-:W-:Y:S05]  /*0100*/  @!P0 EXIT ;  /* 0x000000000000894d */ /* 0x000fea0003800000 */
[----:B------:R-:W-:Y:S04]  /*0110*/  STG.E desc[UR4][R2.64], R0 ;  /* 0x0000000002007986 */ /* 0x000fe8000c101904 */
[----:B------:R-:W-:Y:S01]  /*0120*/  STG.E desc[UR4][R2.64+0x4], R5 ;  /* 0x0000040502007986 */ /* 0x000fe2000c101904 */
[----:B------:R-:W-:Y:S05]  /*0130*/  EXIT ;  /* 0x000000000000794d */ /* 0x000fea0003800000 */
.L_x_0:
[----:B------:R-:W-:-:S00]  /*0140*/  BRA `(.L_x_0) ;  /* 0xfffffffc00fc7947 */ /* 0x000fc0000383ffff */
[----:B------:R-:W-:-:S00]  /*0150*/  NOP ;  /* 0x0000000000007918 */ /* 0x000fc00000000000 */
        /* <DEDUP_REMOVED lines=10> */
.L_x_1:


//--------------------- .nv.shared.reserved.0     --------------------------
	.section	.nv.shared.reserved.0,"aw",@nobits
	.weak		__nv_reservedSMEM_offset_0_alias
	.size		__nv_reservedSMEM_offset_0_alias, 0, 64
	.other		__nv_reservedSMEM_offset_0_alias,@"STO_CUDA_RESERVED_SHARED STV_DEFAULT"
__nv_reservedSMEM_offset_0_alias:
	.zero		0
	.zero		64


//--------------------- .nv.constant0._Z19transposition_stagePiii --------------------------
	.section	.nv.constant0._Z19transposition_stagePiii,"a",@progbits
	.sectionflags	@""
	.align	4
.nv.constant0._Z19transposition_stagePiii:
	.zero		912


//--------------------- SYMBOLS --------------------------

	.type		.nv.reservedSmem.offset0,@object
	.size		.nv.reservedSmem.offset0,0x4
